	.headerflags	@"EF_CUDA_TEXMODE_UNIFIED EF_CUDA_64BIT_ADDRESS EF_CUDA_ACCELERATORS EF_CUDA_SM90 EF_CUDA_VIRTUAL_SM(EF_CUDA_SM90)"
	.elftype	@"ET_EXEC"


//--------------------- .nv.info                  --------------------------
	.section	.nv.info,"",@"SHT_CUDA_INFO"
	.align	4


	//----- nvinfo : EIATTR_REGCOUNT
	.align		4
        /*0000*/ 	.byte	0x04, 0x2f
        /*0002*/ 	.short	(.L_1 - .L_0)
	.align		4
.L_0:
        /*0004*/ 	.word	index@(triton_poi_fused_6)
        /*0008*/ 	.word	0x00000020


	//----- nvinfo : EIATTR_MIN_STACK_SIZE
	.align		4
.L_1:
        /*000c*/ 	.byte	0x04, 0x12
        /*000e*/ 	.short	(.L_3 - .L_2)
	.align		4
.L_2:
        /*0010*/ 	.word	index@(triton_poi_fused_6)
        /*0014*/ 	.word	0x00000000


	//----- nvinfo : EIATTR_FRAME_SIZE
	.align		4
.L_3:
        /*0018*/ 	.byte	0x04, 0x11
        /*001a*/ 	.short	(.L_5 - .L_4)
	.align		4
.L_4:
        /*001c*/ 	.word	index@(triton_poi_fused_6)
        /*0020*/ 	.word	0x00000000


	//----- nvinfo : EIATTR_MIN_STACK_SIZE
	.align		4
.L_5:
        /*0024*/ 	.byte	0x04, 0x12
        /*0026*/ 	.short	(.L_7 - .L_6)
	.align		4
.L_6:
        /*0028*/ 	.word	index@(triton_poi_fused_6)
        /*002c*/ 	.word	0x00000000
.L_7:


//--------------------- .nv.info.triton_poi_fused_6 --------------------------
	.section	.nv.info.triton_poi_fused_6,"",@"SHT_CUDA_INFO"
	.sectionflags	@""
	.align	4


	//----- nvinfo : EIATTR_CUDA_API_VERSION
	.align		4
        /*0000*/ 	.byte	0x04, 0x37
        /*0002*/ 	.short	(.L_9 - .L_8)
.L_8:
        /*0004*/ 	.word	0x0000007c


	//----- nvinfo : EIATTR_KPARAM_INFO
	.align		4
.L_9:
        /*0008*/ 	.byte	0x04, 0x17
        /*000a*/ 	.short	(.L_11 - .L_10)
.L_10:
        /*000c*/ 	.word	0x00000000
        /*0010*/ 	.short	0x0003
        /*0012*/ 	.short	0x0014
        /*0014*/ 	.byte	0x00, 0xf0, 0x11, 0x00


	//----- nvinfo : EIATTR_KPARAM_INFO
	.align		4
.L_11:
        /*0018*/ 	.byte	0x04, 0x17
        /*001a*/ 	.short	(.L_13 - .L_12)
.L_12:
        /*001c*/ 	.word	0x00000000
        /*0020*/ 	.short	0x0002
        /*0022*/ 	.short	0x0010
        /*0024*/ 	.byte	0x00, 0xf0, 0x11, 0x00


	//----- nvinfo : EIATTR_KPARAM_INFO
	.align		4
.L_13:
        /*0028*/ 	.byte	0x04, 0x17
        /*002a*/ 	.short	(.L_15 - .L_14)
.L_14:
        /*002c*/ 	.word	0x00000000
        /*0030*/ 	.short	0x0001
        /*0032*/ 	.short	0x0008
        /*0034*/ 	.byte	0x00, 0xf4, 0x21, 0x00


	//----- nvinfo : EIATTR_KPARAM_INFO
	.align		4
.L_15:
        /*0038*/ 	.byte	0x04, 0x17
        /*003a*/ 	.short	(.L_17 - .L_16)
.L_16:
        /*003c*/ 	.word	0x00000000
        /*0040*/ 	.short	0x0000
        /*0042*/ 	.short	0x0000
        /*0044*/ 	.byte	0x00, 0xf4, 0x21, 0x00


	//----- nvinfo : EIATTR_SPARSE_MMA_MASK
	.align		4
.L_17:
        /*0048*/ 	.byte	0x03, 0x50
        /*004a*/ 	.short	0x0000


	//----- nvinfo : EIATTR_MAXREG_COUNT
	.align		4
        /*004c*/ 	.byte	0x03, 0x1b
        /*004e*/ 	.short	0x00ff


	//----- nvinfo : EIATTR_EXIT_INSTR_OFFSETS
	.align		4
        /*0050*/ 	.byte	0x04, 0x1c
        /*0052*/ 	.short	(.L_19 - .L_18)


	//   ....[0]....
.L_18:
        /*0054*/ 	.word	0x000005b0


	//   ....[1]....
        /*0058*/ 	.word	0x00000600


	//----- nvinfo : EIATTR_REQNTID
	.align		4
.L_19:
        /*005c*/ 	.byte	0x04, 0x10
        /*005e*/ 	.short	(.L_21 - .L_20)
.L_20:
        /*0060*/ 	.word	0x00000080
        /*0064*/ 	.word	0x00000001
        /*0068*/ 	.word	0x00000001


	//----- nvinfo : EIATTR_CBANK_PARAM_SIZE
	.align		4
.L_21:
        /*006c*/ 	.byte	0x03, 0x19
        /*006e*/ 	.short	0x0018


	//----- nvinfo : EIATTR_PARAM_CBANK
	.align		4
        /*0070*/ 	.byte	0x04, 0x0a
        /*0072*/ 	.short	(.L_23 - .L_22)
	.align		4
.L_22:
        /*0074*/ 	.word	index@(.nv.constant0.triton_poi_fused_6)
        /*0078*/ 	.short	0x0210
        /*007a*/ 	.short	0x0018


	//----- nvinfo : EIATTR_SW_WAR
	.align		4
.L_23:
        /*007c*/ 	.byte	0x04, 0x36
        /*007e*/ 	.short	(.L_25 - .L_24)
.L_24:
        /*0080*/ 	.word	0x00000008
.L_25:


//--------------------- .nv.callgraph             --------------------------
	.section	.nv.callgraph,"",@"SHT_CUDA_CALLGRAPH"
	.align	4
	.sectionentsize	8
	.align		4
        /*0000*/ 	.word	0x00000000
	.align		4
        /*0004*/ 	.word	0xffffffff
	.align		4
        /*0008*/ 	.word	0x00000000
	.align		4
        /*000c*/ 	.word	0xfffffffe
	.align		4
        /*0010*/ 	.word	0x00000000
	.align		4
        /*0014*/ 	.word	0xfffffffd
	.align		4
        /*0018*/ 	.word	0x00000000
	.align		4
        /*001c*/ 	.word	0xfffffffc


//--------------------- .text.triton_poi_fused_6  --------------------------
	.section	.text.triton_poi_fused_6,"ax",@progbits
	.sectionflags	@"SHF_BARRIERS=1"
	.align	128
        .global         triton_poi_fused_6
        .type           triton_poi_fused_6,@function
        .size           triton_poi_fused_6,(.L_x_1 - triton_poi_fused_6)
        .other          triton_poi_fused_6,@"STO_CUDA_ENTRY STV_DEFAULT"
triton_poi_fused_6:
.text.triton_poi_fused_6:
[----:B------:R-:W0:Y:S01]  /*0000*/  LDC R1, c[0x0][0x28] ;  /* 0x00000a00ff017b82 */ /* 0x000e220000000800 */
[----:B------:R-:W1:Y:S07]  /*0010*/  S2R R21, SR_TID.X ;  /* 0x0000000000157919 */ /* 0x000e6e0000002100 */
[----:B------:R-:W2:Y:S01]  /*0020*/  LDC.64 R18, c[0x0][0x210] ;  /* 0x00008400ff127b82 */ /* 0x000ea20000000a00 */
[----:B------:R-:W3:Y:S01]  /*0030*/  S2R R0, SR_CTAID.X ;  /* 0x0000000000007919 */ /* 0x000ee20000002500 */
[----:B------:R-:W4:Y:S01]  /*0040*/  S2R R16, SR_CTAID.Y ;  /* 0x0000000000107919 */ /* 0x000f220000002600 */
[----:B------:R-:W-:Y:S01]  /*0050*/  HFMA2.MMA R28, -RZ, RZ, 0, 0 ;  /* 0x00000000ff1c7435 */ /* 0x000fe200000001ff */
[----:B------:R-:W-:Y:S01]  /*0060*/  ULDC.64 UR6, c[0x0][0x208] ;  /* 0x0000820000067ab9 */ /* 0x000fe20000000a00 */
[----:B-1----:R-:W-:Y:S01]  /*0070*/  SHF.R.U32.HI R17, RZ, 0x4, R21 ;  /* 0x00000004ff117819 */ /* 0x002fe20000011615 */
[----:B---3--:R-:W-:-:S03]  /*0080*/  IMAD.SHL.U32 R0, R0, 0x10, RZ ;  /* 0x0000001000007824 */ /* 0x008fc600078e00ff */
[----:B------:R-:W-:Y:S01]  /*0090*/  SGXT.U32 R17, R17, 0x3 ;  /* 0x000000031111781a */ /* 0x000fe20000000000 */
[----:B----4-:R-:W-:Y:S01]  /*00a0*/  IMAD.SHL.U32 R16, R16, 0x40, RZ ;  /* 0x0000004010107824 */ /* 0x010fe200078e00ff */
[----:B------:R-:W-:-:S04]  /*00b0*/  LOP3.LUT R10, R0, 0xf, R21, 0xf8, !PT ;  /* 0x0000000f000a7812 */ /* 0x000fc800078ef815 */
[----:B------:R-:W-:Y:S02]  /*00c0*/  LOP3.LUT R2, R16, R17, RZ, 0xfc, !PT ;  /* 0x0000001110027212 */ /* 0x000fe400078efcff */
[----:B------:R-:W-:Y:S02]  /*00d0*/  LOP3.LUT R3, R16, 0x8, R17, 0xfe, !PT ;  /* 0x0000000810037812 */ /* 0x000fe400078efe11 */
[----:B------:R-:W-:Y:S01]  /*00e0*/  LOP3.LUT R4, R16, 0x10, R17, 0xfe, !PT ;  /* 0x0000001010047812 */ /* 0x000fe200078efe11 */
[--C-:B------:R-:W-:Y:S01]  /*00f0*/  IMAD R11, R2, 0x9, R10.reuse ;  /* 0x00000009020b7824 */ /* 0x100fe200078e020a */
        /* <DEDUP_REMOVED lines=10> */
[----:B------:R-:W-:Y:S01]  /*01a0*/  ISETP.GE.AND P0, PT, R10, 0x9, PT ;  /* 0x000000090a00780c */ /* 0x000fe20003f06270 */
[----:B------:R-:W-:-:S02]  /*01b0*/  IMAD R29, R8, 0x9, R10 ;  /* 0x00000009081d7824 */ /* 0x000fc400078e020a */
[----:B------:R-:W-:Y:S02]  /*01c0*/  IMAD R20, R9, 0x9, R10 ;  /* 0x0000000909147824 */ /* 0x000fe400078e020a */
[----:B--2---:R-:W-:-:S04]  /*01d0*/  IMAD.WIDE R2, R11, 0x4, R18 ;  /* 0x000000040b027825 */ /* 0x004fc800078e0212 */
[----:B------:R-:W-:-:S04]  /*01e0*/  IMAD.WIDE R4, R13, 0x4, R18 ;  /* 0x000000040d047825 */ /* 0x000fc800078e0212 */
[----:B------:R-:W-:-:S04]  /*01f0*/  IMAD.WIDE R6, R15, 0x4, R18 ;  /* 0x000000040f067825 */ /* 0x000fc800078e0212 */
[----:B------:R-:W-:Y:S01]  /*0200*/  IMAD.WIDE R8, R23, 0x4, R18 ;  /* 0x0000000417087825 */ /* 0x000fe200078e0212 */
[----:B------:R-:W-:-:S03]  /*0210*/  CS2R R22, SRZ ;  /* 0x0000000000167805 */ /* 0x000fc6000001ff00 */
[--C-:B------:R-:W-:Y:S01]  /*0220*/  IMAD.WIDE R10, R25, 0x4, R18.reuse ;  /* 0x00000004190a7825 */ /* 0x100fe200078e0212 */
[----:B------:R-:W-:Y:S02]  /*0230*/  CS2R R24, SRZ ;  /* 0x0000000000187805 */ /* 0x000fe4000001ff00 */
[----:B------:R1:W2:Y:S01]  /*0240*/  @!P0 LDG.E.EL R23, desc[UR6][R2.64] ;  /* 0x0000000602178981 */ /* 0x0002a2000c2e1900 */
[--C-:B------:R-:W-:Y:S01]  /*0250*/  IMAD.WIDE R12, R27, 0x4, R18.reuse ;  /* 0x000000041b0c7825 */ /* 0x100fe200078e0212 */
[----:B------:R-:W-:Y:S02]  /*0260*/  CS2R R26, SRZ ;  /* 0x00000000001a7805 */ /* 0x000fe4000001ff00 */
[----:B------:R-:W3:Y:S01]  /*0270*/  @!P0 LDG.E.EL R24, desc[UR6][R4.64] ;  /* 0x0000000604188981 */ /* 0x000ee2000c2e1900 */
[----:B------:R-:W-:-:S03]  /*0280*/  IMAD.WIDE R14, R29, 0x4, R18 ;  /* 0x000000041d0e7825 */ /* 0x000fc600078e0212 */
[----:B------:R4:W5:Y:S01]  /*0290*/  @!P0 LDG.E.EL R22, desc[UR6][R8.64] ;  /* 0x0000000608168981 */ /* 0x000962000c2e1900 */
[----:B------:R-:W-:-:S03]  /*02a0*/  IMAD.WIDE R18, R20, 0x4, R18 ;  /* 0x0000000414127825 */ /* 0x000fc600078e0212 */
[----:B------:R1:W5:Y:S01]  /*02b0*/  @!P0 LDG.E.EL R25, desc[UR6][R10.64] ;  /* 0x000000060a198981 */ /* 0x000362000c2e1900 */
[----:B------:R-:W-:-:S03]  /*02c0*/  IMAD.MOV.U32 R20, RZ, RZ, RZ ;  /* 0x000000ffff147224 */ /* 0x000fc600078e00ff */
[----:B------:R-:W5:Y:S04]  /*02d0*/  @!P0 LDG.E.EL R28, desc[UR6][R12.64] ;  /* 0x000000060c1c8981 */ /* 0x000f68000c2e1900 */
[----:B------:R-:W5:Y:S04]  /*02e0*/  @!P0 LDG.E.EL R20, desc[UR6][R6.64] ;  /* 0x0000000606148981 */ /* 0x000f68000c2e1900 */
[----:B------:R-:W5:Y:S04]  /*02f0*/  @!P0 LDG.E.EL R27, desc[UR6][R14.64] ;  /* 0x000000060e1b8981 */ /* 0x000f68000c2e1900 */
[----:B------:R-:W5:Y:S01]  /*0300*/  @!P0 LDG.E.EL R26, desc[UR6][R18.64] ;  /* 0x00000006121a8981 */ /* 0x000f62000c2e1900 */
[----:B------:R-:W4:Y:S01]  /*0310*/  S2UR UR5, SR_CgaCtaId ;  /* 0x00000000000579c3 */ /* 0x000f220000008800 */
[----:B-1----:R-:W-:Y:S01]  /*0320*/  IMAD.SHL.U32 R2, R21, 0x40, RZ ;  /* 0x0000004015027824 */ /* 0x002fe200078e00ff */
[----:B------:R-:W-:-:S04]  /*0330*/  UMOV UR4, 0x400 ;  /* 0x0000040000047882 */ /* 0x000fc80000000000 */
[----:B------:R-:W-:-:S04]  /*0340*/  LOP3.LUT R2, R2, 0x3c0, RZ, 0xc0, !PT ;  /* 0x000003c002027812 */ /* 0x000fc800078ec0ff */
[----:B------:R-:W-:Y:S01]  /*0350*/  LOP3.LUT R3, R2, R17, RZ, 0xfc, !PT ;  /* 0x0000001102037212 */ /* 0x000fe200078efcff */
[----:B0---4-:R-:W-:-:S06]  /*0360*/  UPRMT UR4, UR5, 0x654, UR4 ;  /* 0x0000065405047896 */ /* 0x011fcc0008000004 */
[----:B------:R-:W-:-:S05]  /*0370*/  LEA.HI R2, R2, UR4, RZ, 0x1e ;  /* 0x0000000402027c11 */ /* 0x000fca000f8ff0ff */
[----:B------:R-:W-:Y:S01]  /*0380*/  IMAD R29, R3, 0x4, R2 ;  /* 0x00000004031d7824 */ /* 0x000fe200078e0202 */
[C---:B------:R-:W-:Y:S02]  /*0390*/  LOP3.LUT R2, R21.reuse, 0x70, RZ, 0xc0, !PT ;  /* 0x0000007015027812 */ /* 0x040fe400078ec0ff */
[----:B------:R-:W-:-:S03]  /*03a0*/  SHF.L.U32 R21, R21, 0x2, RZ ;  /* 0x0000000215157819 */ /* 0x000fc600000006ff */
[----:B------:R-:W-:Y:S01]  /*03b0*/  VIADD R3, R2, UR4 ;  /* 0x0000000402037c36 */ /* 0x000fe20008000000 */
[----:B------:R-:W-:-:S05]  /*03c0*/  LOP3.LUT R8, R21, 0x1fc, RZ, 0xc0, !PT ;  /* 0x000001fc15087812 */ /* 0x000fca00078ec0ff */
[----:B------:R-:W-:Y:S01]  /*03d0*/  IMAD R4, R8, 0x4, R3 ;  /* 0x0000000408047824 */ /* 0x000fe200078e0203 */
[----:B------:R-:W-:Y:S01]  /*03e0*/  LOP3.LUT R16, R16, 0x3c, R21, 0xf8, !PT ;  /* 0x0000003c10107812 */ /* 0x000fe200078ef815 */
[----:B------:R-:W0:Y:S04]  /*03f0*/  LDC.64 R2, c[0x0][0x218] ;  /* 0x00008600ff027b82 */ /* 0x000e280000000a00 */
[----:B------:R-:W-:-:S05]  /*0400*/  IMAD.HI R9, R16, 0x2aaaaaab, RZ ;  /* 0x2aaaaaab10097827 */ /* 0x000fca00078e02ff */
[----:B------:R-:W-:-:S04]  /*0410*/  SHF.R.U32.HI R10, RZ, 0x1f, R9 ;  /* 0x0000001fff0a7819 */ /* 0x000fc80000011609 */
[----:B------:R-:W-:Y:S02]  /*0420*/  LEA.HI.SX32 R11, R9, R10, 0x1b ;  /* 0x0000000a090b7211 */ /* 0x000fe400078fdaff */
[----:B------:R-:W-:Y:S02]  /*0430*/  LOP3.LUT R10, R8, 0x200, RZ, 0xfc, !PT ;  /* 0x00000200080a7812 */ /* 0x000fe400078efcff */
[----:B------:R-:W-:Y:S01]  /*0440*/  LOP3.LUT R9, R0, R17, RZ, 0xfc, !PT ;  /* 0x0000001100097212 */ /* 0x000fe200078efcff */
[C---:B------:R-:W-:Y:S01]  /*0450*/  IMAD R16, R11.reuse, -0xc0, R16 ;  /* 0xffffff400b107824 */ /* 0x040fe200078e0210 */
[----:B------:R-:W-:Y:S02]  /*0460*/  LOP3.LUT R0, R0, 0x8, R17, 0xfe, !PT ;  /* 0x0000000800007812 */ /* 0x000fe400078efe11 */
[----:B------:R-:W-:Y:S01]  /*0470*/  SHF.R.U32.HI R10, RZ, 0x2, R10 ;  /* 0x00000002ff0a7819 */ /* 0x000fe2000001160a */
[----:B------:R-:W-:Y:S01]  /*0480*/  IMAD R16, R11, 0x6c0, R16 ;  /* 0x000006c00b107824 */ /* 0x000fe200078e0210 */
[----:B------:R-:W-:-:S02]  /*0490*/  ISETP.GE.AND P1, PT, R9, 0x9, PT ;  /* 0x000000090900780c */ /* 0x000fc40003f26270 */
[----:B------:R-:W-:Y:S01]  /*04a0*/  ISETP.GE.AND P0, PT, R0, 0x9, PT ;  /* 0x000000090000780c */ /* 0x000fe20003f06270 */
[----:B------:R-:W-:Y:S01]  /*04b0*/  IMAD R11, R9, 0xc0, R16 ;  /* 0x000000c0090b7824 */ /* 0x000fe200078e0210 */
[----:B------:R-:W-:-:S04]  /*04c0*/  LOP3.LUT R10, R10, 0xf0, RZ, 0xc0, !PT ;  /* 0x000000f00a0a7812 */ /* 0x000fc800078ec0ff */
[----:B------:R-:W-:Y:S01]  /*04d0*/  IADD3 R9, R10, UR4, RZ ;  /* 0x000000040a097c10 */ /* 0x000fe2000fffe0ff */
[----:B0-----:R-:W-:-:S04]  /*04e0*/  IMAD.WIDE R10, R11, 0x4, R2 ;  /* 0x000000040b0a7825 */ /* 0x001fc800078e0202 */
[----:B------:R-:W-:Y:S01]  /*04f0*/  IMAD R9, R8, 0x4, R9 ;  /* 0x0000000408097824 */ /* 0x000fe200078e0209 */
[----:B--2---:R-:W-:Y:S04]  /*0500*/  STS [R29], R23 ;  /* 0x000000171d007388 */ /* 0x004fe80000000800 */
[----:B---3--:R-:W-:Y:S04]  /*0510*/  STS [R29+0x20], R24 ;  /* 0x000020181d007388 */ /* 0x008fe80000000800 */
[----:B-----5:R-:W-:Y:S04]  /*0520*/  STS [R29+0x60], R22 ;  /* 0x000060161d007388 */ /* 0x020fe80000000800 */
[----:B------:R-:W-:Y:S04]  /*0530*/  STS [R29+0x80], R25 ;  /* 0x000080191d007388 */ /* 0x000fe80000000800 */
[----:B------:R-:W-:Y:S04]  /*0540*/  STS [R29+0xa0], R28 ;  /* 0x0000a01c1d007388 */ /* 0x000fe80000000800 */
[----:B------:R-:W-:Y:S04]  /*0550*/  STS [R29+0x40], R20 ;  /* 0x000040141d007388 */ /* 0x000fe80000000800 */
[----:B------:R-:W-:Y:S04]  /*0560*/  STS [R29+0xc0], R27 ;  /* 0x0000c01b1d007388 */ /* 0x000fe80000000800 */
[----:B------:R-:W-:Y:S01]  /*0570*/  STS [R29+0xe0], R26 ;  /* 0x0000e01a1d007388 */ /* 0x000fe20000000800 */
[----:B------:R-:W-:Y:S06]  /*0580*/  BAR.SYNC.DEFER_BLOCKING 0x0 ;  /* 0x0000000000007b1d */ /* 0x000fec0000010000 */
[----:B------:R-:W0:Y:S04]  /*0590*/  LDS.128 R4, [R4] ;  /* 0x0000000004047984 */ /* 0x000e280000000c00 */
[----:B0-----:R0:W-:Y:S02]  /*05a0*/  @!P1 STG.E.128 desc[UR6][R10.64], R4 ;  /* 0x000000040a009986 */ /* 0x0011e4000c101d06 */
[----:B0-----:R-:W-:Y:S05]  /*05b0*/  @P0 EXIT ;  /* 0x000000000000094d */ /* 0x001fea0003800000 */
[----:B0-----:R-:W0:Y:S01]  /*05c0*/  LDS.128 R8, [R9+0x800] ;  /* 0x0008000009087984 */ /* 0x001e220000000c00 */
[----:B------:R-:W-:-:S04]  /*05d0*/  IMAD R5, R0, 0xc0, R16 ;  /* 0x000000c000057824 */ /* 0x000fc800078e0210 */
[----:B------:R-:W-:-:S05]  /*05e0*/  IMAD.WIDE R2, R5, 0x4, R2 ;  /* 0x0000000405027825 */ /* 0x000fca00078e0202 */
[----:B0-----:R-:W-:Y:S01]  /*05f0*/  STG.E.128 desc[UR6][R2.64], R8 ;  /* 0x0000000802007986 */ /* 0x001fe2000c101d06 */
[----:B------:R-:W-:Y:S05]  /*0600*/  EXIT ;  /* 0x000000000000794d */ /* 0x000fea0003800000 */
.L_x_0:
[----:B------:R-:W-:-:S00]  /*0610*/  BRA `(.L_x_0) ;  /* 0xfffffffc00fc7947 */ /* 0x000fc0000383ffff */
[----:B------:R-:W-:-:S00]  /*0620*/  NOP ;  /* 0x0000000000007918 */ /* 0x000fc00000000000 */
        /* <DEDUP_REMOVED lines=13> */
.L_x_1:


//--------------------- .nv.shared.triton_poi_fused_6 --------------------------
	.section	.nv.shared.triton_poi_fused_6,"aw",@nobits
	.sectionflags	@""
	.align	16
	.zero		1024


//--------------------- .nv.constant0.triton_poi_fused_6 --------------------------
	.section	.nv.constant0.triton_poi_fused_6,"a",@progbits
	.sectionflags	@""
	.align	4
.nv.constant0.triton_poi_fused_6:
	.zero		552
